//
// Generated by NVIDIA NVVM Compiler
//
// Compiler Build ID: CL-36424714
// Cuda compilation tools, release 13.0, V13.0.88
// Based on NVVM 20.0.0
//

.version 9.0
.target sm_100
.address_size 64

	// .globl	_Z28histogramKernel_range32banksPKcjPjii
.extern .shared .align 16 .b8 s_hist[];

.visible .entry _Z28histogramKernel_range32banksPKcjPjii(
	.param .u64 .ptr .align 1 _Z28histogramKernel_range32banksPKcjPjii_param_0,
	.param .u32 _Z28histogramKernel_range32banksPKcjPjii_param_1,
	.param .u64 .ptr .align 1 _Z28histogramKernel_range32banksPKcjPjii_param_2,
	.param .u32 _Z28histogramKernel_range32banksPKcjPjii_param_3,
	.param .u32 _Z28histogramKernel_range32banksPKcjPjii_param_4
)
{
	.reg .pred 	%p<44>;
	.reg .b16 	%rs<17>;
	.reg .b32 	%r<272>;
	.reg .b64 	%rd<43>;

	ld.param.u64 	%rd7, [_Z28histogramKernel_range32banksPKcjPjii_param_0];
	ld.param.u32 	%r61, [_Z28histogramKernel_range32banksPKcjPjii_param_1];
	ld.param.u64 	%rd6, [_Z28histogramKernel_range32banksPKcjPjii_param_2];
	ld.param.u32 	%r62, [_Z28histogramKernel_range32banksPKcjPjii_param_3];
	ld.param.u32 	%r63, [_Z28histogramKernel_range32banksPKcjPjii_param_4];
	cvta.to.global.u64 	%rd1, %rd7;
	sub.s32 	%r1, %r63, %r62;
	add.s32 	%r2, %r1, 1;
	setp.lt.s32 	%p1, %r1, 0;
	@%p1 bra 	$L__BB0_62;
	mov.u32 	%r64, %ctaid.x;
	mov.u32 	%r3, %ntid.x;
	mov.u32 	%r271, %tid.x;
	mad.lo.s32 	%r269, %r64, %r3, %r271;
	and.b32  	%r6, %r271, 31;
	mov.u32 	%r65, %nctaid.x;
	mul.lo.s32 	%r7, %r65, %r3;
	shl.b32 	%r8, %r2, 5;
	setp.ge.u32 	%p2, %r271, %r8;
	@%p2 bra 	$L__BB0_8;
	add.s32 	%r66, %r271, %r3;
	max.u32 	%r67, %r8, %r66;
	setp.lt.u32 	%p3, %r66, %r8;
	selp.u32 	%r68, 1, 0, %p3;
	add.s32 	%r69, %r66, %r68;
	sub.s32 	%r70, %r67, %r69;
	div.u32 	%r71, %r70, %r3;
	add.s32 	%r9, %r71, %r68;
	and.b32  	%r72, %r9, 3;
	setp.eq.s32 	%p4, %r72, 3;
	mov.u32 	%r268, %r271;
	@%p4 bra 	$L__BB0_5;
	add.s32 	%r73, %r9, 1;
	and.b32  	%r74, %r73, 3;
	shl.b32 	%r75, %r271, 2;
	mov.u32 	%r76, s_hist;
	add.s32 	%r266, %r76, %r75;
	shl.b32 	%r11, %r3, 2;
	neg.s32 	%r265, %r74;
	mad.lo.s32 	%r268, %r3, %r74, %r271;
$L__BB0_4:
	.pragma "nounroll";
	mov.b32 	%r77, 0;
	st.shared.u32 	[%r266], %r77;
	add.s32 	%r266, %r266, %r11;
	add.s32 	%r265, %r265, 1;
	setp.ne.s32 	%p5, %r265, 0;
	@%p5 bra 	$L__BB0_4;
$L__BB0_5:
	setp.lt.u32 	%p6, %r9, 3;
	@%p6 bra 	$L__BB0_8;
	mov.u32 	%r79, s_hist;
	shl.b32 	%r82, %r3, 2;
$L__BB0_7:
	shl.b32 	%r78, %r268, 2;
	add.s32 	%r80, %r79, %r78;
	mov.b32 	%r81, 0;
	st.shared.u32 	[%r80], %r81;
	add.s32 	%r83, %r80, %r82;
	st.shared.u32 	[%r83], %r81;
	add.s32 	%r84, %r83, %r82;
	st.shared.u32 	[%r84], %r81;
	add.s32 	%r85, %r84, %r82;
	st.shared.u32 	[%r85], %r81;
	add.s32 	%r268, %r82, %r268;
	setp.lt.s32 	%p7, %r268, %r8;
	@%p7 bra 	$L__BB0_7;
$L__BB0_8:
	bar.sync 	0;
	setp.ge.u32 	%p8, %r269, %r61;
	@%p8 bra 	$L__BB0_59;
	shl.b32 	%r21, %r7, 4;
$L__BB0_10:
	setp.ge.u32 	%p9, %r269, %r61;
	@%p9 bra 	$L__BB0_58;
	cvt.u64.u32 	%rd8, %r269;
	add.s64 	%rd9, %rd1, %rd8;
	ld.global.nc.u8 	%rs1, [%rd9];
	cvt.u32.u8 	%r86, %rs1;
	sub.s32 	%r23, %r86, %r62;
	setp.ge.u32 	%p10, %r23, %r2;
	@%p10 bra 	$L__BB0_13;
	shl.b32 	%r87, %r6, 2;
	shl.b32 	%r88, %r23, 7;
	or.b32  	%r89, %r88, %r87;
	mov.u32 	%r90, s_hist;
	add.s32 	%r91, %r90, %r89;
	atom.shared.add.u32 	%r92, [%r91], 1;
$L__BB0_13:
	add.s32 	%r24, %r7, %r269;
	setp.ge.u32 	%p11, %r24, %r61;
	@%p11 bra 	$L__BB0_58;
	cvt.u64.u32 	%rd10, %r24;
	add.s64 	%rd11, %rd1, %rd10;
	ld.global.nc.u8 	%rs2, [%rd11];
	cvt.u32.u8 	%r93, %rs2;
	sub.s32 	%r25, %r93, %r62;
	setp.ge.u32 	%p12, %r25, %r2;
	@%p12 bra 	$L__BB0_16;
	shl.b32 	%r94, %r6, 2;
	shl.b32 	%r95, %r25, 7;
	or.b32  	%r96, %r95, %r94;
	mov.u32 	%r97, s_hist;
	add.s32 	%r98, %r97, %r96;
	atom.shared.add.u32 	%r99, [%r98], 1;
$L__BB0_16:
	add.s32 	%r26, %r24, %r7;
	setp.ge.u32 	%p13, %r26, %r61;
	@%p13 bra 	$L__BB0_58;
	cvt.u64.u32 	%rd12, %r26;
	add.s64 	%rd13, %rd1, %rd12;
	ld.global.nc.u8 	%rs3, [%rd13];
	cvt.u32.u8 	%r100, %rs3;
	sub.s32 	%r27, %r100, %r62;
	setp.ge.u32 	%p14, %r27, %r2;
	@%p14 bra 	$L__BB0_19;
	shl.b32 	%r101, %r6, 2;
	shl.b32 	%r102, %r27, 7;
	or.b32  	%r103, %r102, %r101;
	mov.u32 	%r104, s_hist;
	add.s32 	%r105, %r104, %r103;
	atom.shared.add.u32 	%r106, [%r105], 1;
$L__BB0_19:
	add.s32 	%r28, %r26, %r7;
	setp.ge.u32 	%p15, %r28, %r61;
	@%p15 bra 	$L__BB0_58;
	cvt.u64.u32 	%rd14, %r28;
	add.s64 	%rd15, %rd1, %rd14;
	ld.global.nc.u8 	%rs4, [%rd15];
	cvt.u32.u8 	%r107, %rs4;
	sub.s32 	%r29, %r107, %r62;
	setp.ge.u32 	%p16, %r29, %r2;
	@%p16 bra 	$L__BB0_22;
	shl.b32 	%r108, %r6, 2;
	shl.b32 	%r109, %r29, 7;
	or.b32  	%r110, %r109, %r108;
	mov.u32 	%r111, s_hist;
	add.s32 	%r112, %r111, %r110;
	atom.shared.add.u32 	%r113, [%r112], 1;
$L__BB0_22:
	add.s32 	%r30, %r28, %r7;
	setp.ge.u32 	%p17, %r30, %r61;
	@%p17 bra 	$L__BB0_58;
	cvt.u64.u32 	%rd16, %r30;
	add.s64 	%rd17, %rd1, %rd16;
	ld.global.nc.u8 	%rs5, [%rd17];
	cvt.u32.u8 	%r114, %rs5;
	sub.s32 	%r31, %r114, %r62;
	setp.ge.u32 	%p18, %r31, %r2;
	@%p18 bra 	$L__BB0_25;
	shl.b32 	%r115, %r6, 2;
	shl.b32 	%r116, %r31, 7;
	or.b32  	%r117, %r116, %r115;
	mov.u32 	%r118, s_hist;
	add.s32 	%r119, %r118, %r117;
	atom.shared.add.u32 	%r120, [%r119], 1;
$L__BB0_25:
	add.s32 	%r32, %r30, %r7;
	setp.ge.u32 	%p19, %r32, %r61;
	@%p19 bra 	$L__BB0_58;
	cvt.u64.u32 	%rd18, %r32;
	add.s64 	%rd19, %rd1, %rd18;
	ld.global.nc.u8 	%rs6, [%rd19];
	cvt.u32.u8 	%r121, %rs6;
	sub.s32 	%r33, %r121, %r62;
	setp.ge.u32 	%p20, %r33, %r2;
	@%p20 bra 	$L__BB0_28;
	shl.b32 	%r122, %r6, 2;
	shl.b32 	%r123, %r33, 7;
	or.b32  	%r124, %r123, %r122;
	mov.u32 	%r125, s_hist;
	add.s32 	%r126, %r125, %r124;
	atom.shared.add.u32 	%r127, [%r126], 1;
$L__BB0_28:
	add.s32 	%r34, %r32, %r7;
	setp.ge.u32 	%p21, %r34, %r61;
	@%p21 bra 	$L__BB0_58;
	cvt.u64.u32 	%rd20, %r34;
	add.s64 	%rd21, %rd1, %rd20;
	ld.global.nc.u8 	%rs7, [%rd21];
	cvt.u32.u8 	%r128, %rs7;
	sub.s32 	%r35, %r128, %r62;
	setp.ge.u32 	%p22, %r35, %r2;
	@%p22 bra 	$L__BB0_31;
	shl.b32 	%r129, %r6, 2;
	shl.b32 	%r130, %r35, 7;
	or.b32  	%r131, %r130, %r129;
	mov.u32 	%r132, s_hist;
	add.s32 	%r133, %r132, %r131;
	atom.shared.add.u32 	%r134, [%r133], 1;
$L__BB0_31:
	add.s32 	%r36, %r34, %r7;
	setp.ge.u32 	%p23, %r36, %r61;
	@%p23 bra 	$L__BB0_58;
	cvt.u64.u32 	%rd22, %r36;
	add.s64 	%rd23, %rd1, %rd22;
	ld.global.nc.u8 	%rs8, [%rd23];
	cvt.u32.u8 	%r135, %rs8;
	sub.s32 	%r37, %r135, %r62;
	setp.ge.u32 	%p24, %r37, %r2;
	@%p24 bra 	$L__BB0_34;
	shl.b32 	%r136, %r6, 2;
	shl.b32 	%r137, %r37, 7;
	or.b32  	%r138, %r137, %r136;
	mov.u32 	%r139, s_hist;
	add.s32 	%r140, %r139, %r138;
	atom.shared.add.u32 	%r141, [%r140], 1;
$L__BB0_34:
	add.s32 	%r38, %r36, %r7;
	setp.ge.u32 	%p25, %r38, %r61;
	@%p25 bra 	$L__BB0_58;
	cvt.u64.u32 	%rd24, %r38;
	add.s64 	%rd25, %rd1, %rd24;
	ld.global.nc.u8 	%rs9, [%rd25];
	cvt.u32.u8 	%r142, %rs9;
	sub.s32 	%r39, %r142, %r62;
	setp.ge.u32 	%p26, %r39, %r2;
	@%p26 bra 	$L__BB0_37;
	shl.b32 	%r143, %r6, 2;
	shl.b32 	%r144, %r39, 7;
	or.b32  	%r145, %r144, %r143;
	mov.u32 	%r146, s_hist;
	add.s32 	%r147, %r146, %r145;
	atom.shared.add.u32 	%r148, [%r147], 1;
$L__BB0_37:
	add.s32 	%r40, %r38, %r7;
	setp.ge.u32 	%p27, %r40, %r61;
	@%p27 bra 	$L__BB0_58;
	cvt.u64.u32 	%rd26, %r40;
	add.s64 	%rd27, %rd1, %rd26;
	ld.global.nc.u8 	%rs10, [%rd27];
	cvt.u32.u8 	%r149, %rs10;
	sub.s32 	%r41, %r149, %r62;
	setp.ge.u32 	%p28, %r41, %r2;
	@%p28 bra 	$L__BB0_40;
	shl.b32 	%r150, %r6, 2;
	shl.b32 	%r151, %r41, 7;
	or.b32  	%r152, %r151, %r150;
	mov.u32 	%r153, s_hist;
	add.s32 	%r154, %r153, %r152;
	atom.shared.add.u32 	%r155, [%r154], 1;
$L__BB0_40:
	add.s32 	%r42, %r40, %r7;
	setp.ge.u32 	%p29, %r42, %r61;
	@%p29 bra 	$L__BB0_58;
	cvt.u64.u32 	%rd28, %r42;
	add.s64 	%rd29, %rd1, %rd28;
	ld.global.nc.u8 	%rs11, [%rd29];
	cvt.u32.u8 	%r156, %rs11;
	sub.s32 	%r43, %r156, %r62;
	setp.ge.u32 	%p30, %r43, %r2;
	@%p30 bra 	$L__BB0_43;
	shl.b32 	%r157, %r6, 2;
	shl.b32 	%r158, %r43, 7;
	or.b32  	%r159, %r158, %r157;
	mov.u32 	%r160, s_hist;
	add.s32 	%r161, %r160, %r159;
	atom.shared.add.u32 	%r162, [%r161], 1;
$L__BB0_43:
	add.s32 	%r44, %r42, %r7;
	setp.ge.u32 	%p31, %r44, %r61;
	@%p31 bra 	$L__BB0_58;
	cvt.u64.u32 	%rd30, %r44;
	add.s64 	%rd31, %rd1, %rd30;
	ld.global.nc.u8 	%rs12, [%rd31];
	cvt.u32.u8 	%r163, %rs12;
	sub.s32 	%r45, %r163, %r62;
	setp.ge.u32 	%p32, %r45, %r2;
	@%p32 bra 	$L__BB0_46;
	shl.b32 	%r164, %r6, 2;
	shl.b32 	%r165, %r45, 7;
	or.b32  	%r166, %r165, %r164;
	mov.u32 	%r167, s_hist;
	add.s32 	%r168, %r167, %r166;
	atom.shared.add.u32 	%r169, [%r168], 1;
$L__BB0_46:
	add.s32 	%r46, %r44, %r7;
	setp.ge.u32 	%p33, %r46, %r61;
	@%p33 bra 	$L__BB0_58;
	cvt.u64.u32 	%rd32, %r46;
	add.s64 	%rd33, %rd1, %rd32;
	ld.global.nc.u8 	%rs13, [%rd33];
	cvt.u32.u8 	%r170, %rs13;
	sub.s32 	%r47, %r170, %r62;
	setp.ge.u32 	%p34, %r47, %r2;
	@%p34 bra 	$L__BB0_49;
	shl.b32 	%r171, %r6, 2;
	shl.b32 	%r172, %r47, 7;
	or.b32  	%r173, %r172, %r171;
	mov.u32 	%r174, s_hist;
	add.s32 	%r175, %r174, %r173;
	atom.shared.add.u32 	%r176, [%r175], 1;
$L__BB0_49:
	add.s32 	%r48, %r46, %r7;
	setp.ge.u32 	%p35, %r48, %r61;
	@%p35 bra 	$L__BB0_58;
	cvt.u64.u32 	%rd34, %r48;
	add.s64 	%rd35, %rd1, %rd34;
	ld.global.nc.u8 	%rs14, [%rd35];
	cvt.u32.u8 	%r177, %rs14;
	sub.s32 	%r49, %r177, %r62;
	setp.ge.u32 	%p36, %r49, %r2;
	@%p36 bra 	$L__BB0_52;
	shl.b32 	%r178, %r6, 2;
	shl.b32 	%r179, %r49, 7;
	or.b32  	%r180, %r179, %r178;
	mov.u32 	%r181, s_hist;
	add.s32 	%r182, %r181, %r180;
	atom.shared.add.u32 	%r183, [%r182], 1;
$L__BB0_52:
	add.s32 	%r50, %r48, %r7;
	setp.ge.u32 	%p37, %r50, %r61;
	@%p37 bra 	$L__BB0_58;
	cvt.u64.u32 	%rd36, %r50;
	add.s64 	%rd37, %rd1, %rd36;
	ld.global.nc.u8 	%rs15, [%rd37];
	cvt.u32.u8 	%r184, %rs15;
	sub.s32 	%r51, %r184, %r62;
	setp.ge.u32 	%p38, %r51, %r2;
	@%p38 bra 	$L__BB0_55;
	shl.b32 	%r185, %r6, 2;
	shl.b32 	%r186, %r51, 7;
	or.b32  	%r187, %r186, %r185;
	mov.u32 	%r188, s_hist;
	add.s32 	%r189, %r188, %r187;
	atom.shared.add.u32 	%r190, [%r189], 1;
$L__BB0_55:
	add.s32 	%r52, %r50, %r7;
	setp.ge.u32 	%p39, %r52, %r61;
	@%p39 bra 	$L__BB0_58;
	cvt.u64.u32 	%rd38, %r52;
	add.s64 	%rd39, %rd1, %rd38;
	ld.global.nc.u8 	%rs16, [%rd39];
	cvt.u32.u8 	%r191, %rs16;
	sub.s32 	%r53, %r191, %r62;
	setp.ge.u32 	%p40, %r53, %r2;
	@%p40 bra 	$L__BB0_58;
	shl.b32 	%r192, %r6, 2;
	shl.b32 	%r193, %r53, 7;
	or.b32  	%r194, %r193, %r192;
	mov.u32 	%r195, s_hist;
	add.s32 	%r196, %r195, %r194;
	atom.shared.add.u32 	%r197, [%r196], 1;
$L__BB0_58:
	add.s32 	%r269, %r269, %r21;
	setp.lt.u32 	%p41, %r269, %r61;
	@%p41 bra 	$L__BB0_10;
$L__BB0_59:
	bar.sync 	0;
	setp.gt.s32 	%p42, %r271, %r1;
	@%p42 bra 	$L__BB0_62;
	mul.wide.u32 	%rd40, %r271, 4;
	cvta.to.global.u64 	%rd41, %rd6;
	add.s64 	%rd42, %rd41, %rd40;
	mul.wide.u32 	%rd3, %r3, 4;
	shl.b32 	%r198, %r271, 7;
	mov.u32 	%r199, s_hist;
	add.s32 	%r200, %r198, %r199;
	add.s32 	%r270, %r200, 64;
	shl.b32 	%r56, %r3, 7;
$L__BB0_61:
	ld.shared.v4.u32 	{%r201, %r202, %r203, %r204}, [%r270+-64];
	add.s32 	%r205, %r202, %r201;
	add.s32 	%r206, %r203, %r205;
	add.s32 	%r207, %r204, %r206;
	ld.shared.v4.u32 	{%r208, %r209, %r210, %r211}, [%r270+-48];
	add.s32 	%r212, %r208, %r207;
	add.s32 	%r213, %r209, %r212;
	add.s32 	%r214, %r210, %r213;
	add.s32 	%r215, %r211, %r214;
	ld.shared.v4.u32 	{%r216, %r217, %r218, %r219}, [%r270+-32];
	add.s32 	%r220, %r216, %r215;
	add.s32 	%r221, %r217, %r220;
	add.s32 	%r222, %r218, %r221;
	add.s32 	%r223, %r219, %r222;
	ld.shared.v4.u32 	{%r224, %r225, %r226, %r227}, [%r270+-16];
	add.s32 	%r228, %r224, %r223;
	add.s32 	%r229, %r225, %r228;
	add.s32 	%r230, %r226, %r229;
	add.s32 	%r231, %r227, %r230;
	ld.shared.v4.u32 	{%r232, %r233, %r234, %r235}, [%r270];
	add.s32 	%r236, %r232, %r231;
	add.s32 	%r237, %r233, %r236;
	add.s32 	%r238, %r234, %r237;
	add.s32 	%r239, %r235, %r238;
	ld.shared.v4.u32 	{%r240, %r241, %r242, %r243}, [%r270+16];
	add.s32 	%r244, %r240, %r239;
	add.s32 	%r245, %r241, %r244;
	add.s32 	%r246, %r242, %r245;
	add.s32 	%r247, %r243, %r246;
	ld.shared.v4.u32 	{%r248, %r249, %r250, %r251}, [%r270+32];
	add.s32 	%r252, %r248, %r247;
	add.s32 	%r253, %r249, %r252;
	add.s32 	%r254, %r250, %r253;
	add.s32 	%r255, %r251, %r254;
	ld.shared.v4.u32 	{%r256, %r257, %r258, %r259}, [%r270+48];
	add.s32 	%r260, %r256, %r255;
	add.s32 	%r261, %r257, %r260;
	add.s32 	%r262, %r258, %r261;
	add.s32 	%r263, %r259, %r262;
	atom.global.add.u32 	%r264, [%rd42], %r263;
	add.s32 	%r271, %r271, %r3;
	add.s64 	%rd42, %rd42, %rd3;
	add.s32 	%r270, %r270, %r56;
	setp.le.s32 	%p43, %r271, %r1;
	@%p43 bra 	$L__BB0_61;
$L__BB0_62:
	ret;

}


// ===== COMPILED SASS (sm_100) =====

	.target	sm_100

	.elftype	@"ET_EXEC"


//--------------------- .note.nv.tkinfo           --------------------------
	.section	.note.nv.tkinfo,"",@"SHT_NOTE"
	.sectionflags	@"SHF_NOTE_NV_TKINFO"
	.tkinfo
        /*0018*/ 	.word	0x00000002
        /*0030*/ 	.string	""
        /*0030*/ 	.string	"ptxas"
        /*0030*/ 	.string	"Cuda compilation tools, release 13.0, V13.0.88"
        /*0030*/ 	.string	"Build cuda_13.0.r13.0/compiler.36424714_0"
        /*0030*/ 	.string	"-arch sm_100 -m 64 "



//--------------------- .note.nv.cuinfo           --------------------------
	.section	.note.nv.cuinfo,"",@"SHT_NOTE"
	.sectionflags	@"SHF_NOTE_NV_CUINFO"
        /*0018*/ 	.short	0x0002
        /*001a*/ 	.short	0x0064
        /*001c*/ 	.short	0x0082
	.zero		2


//--------------------- .nv.info                  --------------------------
	.section	.nv.info,"",@"SHT_CUDA_INFO"
	.align	4


	//----- nvinfo : EIATTR_REGCOUNT
	.align		4
        /*0000*/ 	.byte	0x04, 0x2f
        /*0002*/ 	.short	(.L_1 - .L_0)
	.align		4
.L_0:
        /*0004*/ 	.word	index@(_Z28histogramKernel_range32banksPKcjPjii)
        /*0008*/ 	.word	0x0000001e


	//----- nvinfo : EIATTR_FRAME_SIZE
	.align		4
.L_1:
        /*000c*/ 	.byte	0x04, 0x11
        /*000e*/ 	.short	(.L_3 - .L_2)
	.align		4
.L_2:
        /*0010*/ 	.word	index@(_Z28histogramKernel_range32banksPKcjPjii)
        /*0014*/ 	.word	0x00000000


	//----- nvinfo : EIATTR_MIN_STACK_SIZE
	.align		4
.L_3:
        /*0018*/ 	.byte	0x04, 0x12
        /*001a*/ 	.short	(.L_5 - .L_4)
	.align		4
.L_4:
        /*001c*/ 	.word	index@(_Z28histogramKernel_range32banksPKcjPjii)
        /*0020*/ 	.word	0x00000000
.L_5:


//--------------------- .nv.compat                --------------------------
	.section	.nv.compat,"",@"SHT_CUDA_COMPAT_INFO"
	.align	4
        /*0000*/ 	.byte	0x02, 0x09, 0x00, 0x00, 0x02, 0x02, 0x01, 0x00, 0x02, 0x05, 0x05, 0x00, 0x03, 0x07, 0x01, 0x01
        /*0010*/ 	.byte	0x02, 0x03, 0x00, 0x00, 0x02, 0x06, 0x01, 0x00, 0x04, 0x0b, 0x08, 0x00, 0x09, 0x00, 0x00, 0x00
        /*0020*/ 	.byte	0x00, 0x00, 0x00, 0x00


//--------------------- .nv.info._Z28histogramKernel_range32banksPKcjPjii --------------------------
	.section	.nv.info._Z28histogramKernel_range32banksPKcjPjii,"",@"SHT_CUDA_INFO"
	.sectionflags	@""
	.align	4


	//----- nvinfo : EIATTR_CUDA_API_VERSION
	.align		4
        /*0000*/ 	.byte	0x04, 0x37
        /*0002*/ 	.short	(.L_7 - .L_6)
.L_6:
        /*0004*/ 	.word	0x00000082


	//----- nvinfo : EIATTR_KPARAM_INFO
	.align		4
.L_7:
        /*0008*/ 	.byte	0x04, 0x17
        /*000a*/ 	.short	(.L_9 - .L_8)
.L_8:
        /*000c*/ 	.word	0x00000000
        /*0010*/ 	.short	0x0004
        /*0012*/ 	.short	0x001c
        /*0014*/ 	.byte	0x00, 0xf0, 0x11, 0x00


	//----- nvinfo : EIATTR_KPARAM_INFO
	.align		4
.L_9:
        /*0018*/ 	.byte	0x04, 0x17
        /*001a*/ 	.short	(.L_11 - .L_10)
.L_10:
        /*001c*/ 	.word	0x00000000
        /*0020*/ 	.short	0x0003
        /*0022*/ 	.short	0x0018
        /*0024*/ 	.byte	0x00, 0xf0, 0x11, 0x00


	//----- nvinfo : EIATTR_KPARAM_INFO
	.align		4
.L_11:
        /*0028*/ 	.byte	0x04, 0x17
        /*002a*/ 	.short	(.L_13 - .L_12)
.L_12:
        /*002c*/ 	.word	0x00000000
        /*0030*/ 	.short	0x0002
        /*0032*/ 	.short	0x0010
        /*0034*/ 	.byte	0x00, 0xf5, 0x21, 0x00


	//----- nvinfo : EIATTR_KPARAM_INFO
	.align		4
.L_13:
        /*0038*/ 	.byte	0x04, 0x17
        /*003a*/ 	.short	(.L_15 - .L_14)
.L_14:
        /*003c*/ 	.word	0x00000000
        /*0040*/ 	.short	0x0001
        /*0042*/ 	.short	0x0008
        /*0044*/ 	.byte	0x00, 0xf0, 0x11, 0x00


	//----- nvinfo : EIATTR_KPARAM_INFO
	.align		4
.L_15:
        /*0048*/ 	.byte	0x04, 0x17
        /*004a*/ 	.short	(.L_17 - .L_16)
.L_16:
        /*004c*/ 	.word	0x00000000
        /*0050*/ 	.short	0x0000
        /*0052*/ 	.short	0x0000
        /*0054*/ 	.byte	0x00, 0xf5, 0x21, 0x00


	//----- nvinfo : EIATTR_SPARSE_MMA_MASK
	.align		4
.L_17:
        /*0058*/ 	.byte	0x03, 0x50
        /*005a*/ 	.short	0x0000


	//----- nvinfo : EIATTR_MAXREG_COUNT
	.align		4
        /*005c*/ 	.byte	0x03, 0x1b
        /*005e*/ 	.short	0x00ff


	//----- nvinfo : EIATTR_NUM_BARRIERS
	.align		4
        /*0060*/ 	.byte	0x02, 0x4c
        /*0062*/ 	.byte	0x01
	.zero		1


	//----- nvinfo : EIATTR_MERCURY_ISA_VERSION
	.align		4
        /*0064*/ 	.byte	0x03, 0x5f
        /*0066*/ 	.short	0x0101


	//----- nvinfo : EIATTR_VRC_CTA_INIT_COUNT
	.align		4
        /*0068*/ 	.byte	0x02, 0x4a
	.zero		1
	.zero		1


	//----- nvinfo : EIATTR_EXIT_INSTR_OFFSETS
	.align		4
        /*006c*/ 	.byte	0x04, 0x1c
        /*006e*/ 	.short	(.L_19 - .L_18)


	//   ....[0]....
.L_18:
        /*0070*/ 	.word	0x00000040


	//   ....[1]....
        /*0074*/ 	.word	0x000016b0


	//   ....[2]....
        /*0078*/ 	.word	0x00001910


	//----- nvinfo : EIATTR_CRS_STACK_SIZE
	.align		4
.L_19:
        /*007c*/ 	.byte	0x04, 0x1e
        /*007e*/ 	.short	(.L_21 - .L_20)
.L_20:
        /*0080*/ 	.word	0x00000000


	//----- nvinfo : EIATTR_CBANK_PARAM_SIZE
	.align		4
.L_21:
        /*0084*/ 	.byte	0x03, 0x19
        /*0086*/ 	.short	0x0020


	//----- nvinfo : EIATTR_PARAM_CBANK
	.align		4
        /*0088*/ 	.byte	0x04, 0x0a
        /*008a*/ 	.short	(.L_23 - .L_22)
	.align		4
.L_22:
        /*008c*/ 	.word	index@(.nv.constant0._Z28histogramKernel_range32banksPKcjPjii)
        /*0090*/ 	.short	0x0380
        /*0092*/ 	.short	0x0020


	//----- nvinfo : EIATTR_SW_WAR
	.align		4
.L_23:
        /*0094*/ 	.byte	0x04, 0x36
        /*0096*/ 	.short	(.L_25 - .L_24)
.L_24:
        /*0098*/ 	.word	0x00000008
.L_25:


//--------------------- .nv.callgraph             --------------------------
	.section	.nv.callgraph,"",@"SHT_CUDA_CALLGRAPH"
	.align	4
	.sectionentsize	8
	.align		4
        /*0000*/ 	.word	0x00000000
	.align		4
        /*0004*/ 	.word	0xffffffff
	.align		4
        /*0008*/ 	.word	0x00000000
	.align		4
        /*000c*/ 	.word	0xfffffffe
	.align		4
        /*0010*/ 	.word	0x00000000
	.align		4
        /*0014*/ 	.word	0xfffffffd
	.align		4
        /*0018*/ 	.word	0x00000000
	.align		4
        /*001c*/ 	.word	0xfffffffc


//--------------------- .text._Z28histogramKernel_range32banksPKcjPjii --------------------------
	.section	.text._Z28histogramKernel_range32banksPKcjPjii,"ax",@progbits
	.align	128
        .global         _Z28histogramKernel_range32banksPKcjPjii
        .type           _Z28histogramKernel_range32banksPKcjPjii,@function
        .size           _Z28histogramKernel_range32banksPKcjPjii,(.L_x_43 - _Z28histogramKernel_range32banksPKcjPjii)
        .other          _Z28histogramKernel_range32banksPKcjPjii,@"STO_CUDA_ENTRY STV_DEFAULT"
_Z28histogramKernel_range32banksPKcjPjii:
.text._Z28histogramKernel_range32banksPKcjPjii:
[----:B------:R-:W-:Y:S01]  /*0000*/  LDC R1, c[0x0][0x37c] ;  /* 0x0000df00ff017b82 */ /* 0x000fe20000000800 */
[----:B------:R-:W0:Y:S02]  /*0010*/  LDCU.64 UR4, c[0x0][0x398] ;  /* 0x00007300ff0477ac */ /* 0x000e240008000a00 */
[----:B0-----:R-:W-:-:S06]  /*0020*/  UIADD3 UR4, UPT, UPT, UR5, -UR4, URZ ;  /* 0x8000000405047290 */ /* 0x001fcc000fffe0ff */
[----:B------:R-:W-:-:S13]  /*0030*/  ISETP.LE.AND P0, PT, RZ, UR4, PT ;  /* 0x00000004ff007c0c */ /* 0x000fda000bf03270 */
[----:B------:R-:W-:Y:S05]  /*0040*/  @!P0 EXIT ;  /* 0x000000000000894d */ /* 0x000fea0003800000 */
[----:B------:R-:W0:Y:S01]  /*0050*/  S2R R25, SR_TID.X ;  /* 0x0000000000197919 */ /* 0x000e220000002100 */
[----:B------:R-:W1:Y:S01]  /*0060*/  S2UR UR5, SR_CTAID.X ;  /* 0x00000000000579c3 */ /* 0x000e620000002500 */
[----:B------:R-:W-:Y:S01]  /*0070*/  UIADD3 UR7, UPT, UPT, UR4, 0x1, URZ ;  /* 0x0000000104077890 */ /* 0x000fe2000fffe0ff */
[----:B------:R-:W-:Y:S03]  /*0080*/  BSSY.RECONVERGENT B0, `(.L_x_0) ;  /* 0x0000044000007945 */ /* 0x000fe60003800200 */
[----:B------:R-:W-:-:S03]  /*0090*/  USHF.L.U32 UR8, UR7, 0x5, URZ ;  /* 0x0000000507087899 */ /* 0x000fc600080006ff */
[----:B------:R-:W1:Y:S01]  /*00a0*/  LDC R0, c[0x0][0x360] ;  /* 0x0000d800ff007b82 */ /* 0x000e620000000800 */
[----:B------:R-:W2:Y:S02]  /*00b0*/  LDCU UR6, c[0x0][0x370] ;  /* 0x00006e00ff0677ac */ /* 0x000ea40008000800 */
[C---:B0-----:R-:W-:Y:S01]  /*00c0*/  ISETP.GE.U32.AND P0, PT, R25.reuse, UR8, PT ;  /* 0x0000000819007c0c */ /* 0x041fe2000bf06070 */
[C---:B-1----:R-:W-:Y:S01]  /*00d0*/  IMAD R5, R0.reuse, UR5, R25 ;  /* 0x0000000500057c24 */ /* 0x042fe2000f8e0219 */
[----:B------:R-:W-:Y:S01]  /*00e0*/  LOP3.LUT R4, R25, 0x1f, RZ, 0xc0, !PT ;  /* 0x0000001f19047812 */ /* 0x000fe200078ec0ff */
[----:B--2---:R-:W-:-:S10]  /*00f0*/  IMAD R6, R0, UR6, RZ ;  /* 0x0000000600067c24 */ /* 0x004fd4000f8e02ff */
[----:B------:R-:W-:Y:S05]  /*0100*/  @P0 BRA `(.L_x_1) ;  /* 0x0000000000ec0947 */ /* 0x000fea0003800000 */
[----:B------:R-:W0:Y:S01]  /*0110*/  I2F.U32.RP R10, R0 ;  /* 0x00000000000a7306 */ /* 0x000e220000209000 */
[----:B------:R-:W-:Y:S01]  /*0120*/  IMAD.IADD R7, R25, 0x1, R0 ;  /* 0x0000000119077824 */ /* 0x000fe200078e0200 */
[----:B------:R-:W-:Y:S01]  /*0130*/  ISETP.NE.U32.AND P2, PT, R0, RZ, PT ;  /* 0x000000ff0000720c */ /* 0x000fe20003f45070 */
[----:B------:R-:W-:Y:S03]  /*0140*/  BSSY.RECONVERGENT B1, `(.L_x_2) ;  /* 0x0000028000017945 */ /* 0x000fe60003800200 */
[C---:B------:R-:W-:Y:S02]  /*0150*/  ISETP.GE.U32.AND P0, PT, R7.reuse, UR8, PT ;  /* 0x0000000807007c0c */ /* 0x040fe4000bf06070 */
[----:B------:R-:W-:Y:S02]  /*0160*/  VIMNMX.U32 R8, PT, PT, R7, UR8, !PT ;  /* 0x0000000807087c48 */ /* 0x000fe4000ffe0000 */
[----:B------:R-:W-:-:S04]  /*0170*/  SEL R9, RZ, 0x1, P0 ;  /* 0x00000001ff097807 */ /* 0x000fc80000000000 */
[----:B------:R-:W-:Y:S01]  /*0180*/  IADD3 R7, PT, PT, R8, -R7, -R9 ;  /* 0x8000000708077210 */ /* 0x000fe20007ffe809 */
[----:B0-----:R-:W0:Y:S02]  /*0190*/  MUFU.RCP R10, R10 ;  /* 0x0000000a000a7308 */ /* 0x001e240000001000 */
[----:B0-----:R-:W-:-:S06]  /*01a0*/  VIADD R2, R10, 0xffffffe ;  /* 0x0ffffffe0a027836 */ /* 0x001fcc0000000000 */
[----:B------:R0:W1:Y:S02]  /*01b0*/  F2I.FTZ.U32.TRUNC.NTZ R3, R2 ;  /* 0x0000000200037305 */ /* 0x000064000021f000 */
[----:B0-----:R-:W-:Y:S02]  /*01c0*/  IMAD.MOV.U32 R2, RZ, RZ, RZ ;  /* 0x000000ffff027224 */ /* 0x001fe400078e00ff */
[----:B-1----:R-:W-:-:S04]  /*01d0*/  IMAD.MOV R11, RZ, RZ, -R3 ;  /* 0x000000ffff0b7224 */ /* 0x002fc800078e0a03 */
[----:B------:R-:W-:-:S04]  /*01e0*/  IMAD R11, R11, R0, RZ ;  /* 0x000000000b0b7224 */ /* 0x000fc800078e02ff */
[----:B------:R-:W-:-:S06]  /*01f0*/  IMAD.HI.U32 R10, R3, R11, R2 ;  /* 0x0000000b030a7227 */ /* 0x000fcc00078e0002 */
[----:B------:R-:W-:-:S04]  /*0200*/  IMAD.HI.U32 R10, R10, R7, RZ ;  /* 0x000000070a0a7227 */ /* 0x000fc800078e00ff */
[----:B------:R-:W-:-:S04]  /*0210*/  IMAD.MOV R2, RZ, RZ, -R10 ;  /* 0x000000ffff027224 */ /* 0x000fc800078e0a0a */
[----:B------:R-:W-:-:S05]  /*0220*/  IMAD R7, R0, R2, R7 ;  /* 0x0000000200077224 */ /* 0x000fca00078e0207 */
[----:B------:R-:W-:-:S13]  /*0230*/  ISETP.GE.U32.AND P0, PT, R7, R0, PT ;  /* 0x000000000700720c */ /* 0x000fda0003f06070 */
[----:B------:R-:W-:Y:S02]  /*0240*/  @P0 IMAD.IADD R7, R7, 0x1, -R0 ;  /* 0x0000000107070824 */ /* 0x000fe400078e0a00 */
[----:B------:R-:W-:-:S03]  /*0250*/  @P0 VIADD R10, R10, 0x1 ;  /* 0x000000010a0a0836 */ /* 0x000fc60000000000 */
[----:B------:R-:W-:-:S13]  /*0260*/  ISETP.GE.U32.AND P1, PT, R7, R0, PT ;  /* 0x000000000700720c */ /* 0x000fda0003f26070 */
[----:B------:R-:W-:Y:S01]  /*0270*/  @P1 VIADD R10, R10, 0x1 ;  /* 0x000000010a0a1836 */ /* 0x000fe20000000000 */
[----:B------:R-:W-:-:S05]  /*0280*/  @!P2 LOP3.LUT R10, RZ, R0, RZ, 0x33, !PT ;  /* 0x00000000ff0aa212 */ /* 0x000fca00078e33ff */
[----:B------:R-:W-:-:S05]  /*0290*/  IMAD.IADD R2, R9, 0x1, R10 ;  /* 0x0000000109027824 */ /* 0x000fca00078e020a */
[C---:B------:R-:W-:Y:S02]  /*02a0*/  LOP3.LUT R3, R2.reuse, 0x3, RZ, 0xc0, !PT ;  /* 0x0000000302037812 */ /* 0x040fe400078ec0ff */
[----:B------:R-:W-:Y:S02]  /*02b0*/  ISETP.GE.U32.AND P1, PT, R2, 0x3, PT ;  /* 0x000000030200780c */ /* 0x000fe40003f26070 */
[----:B------:R-:W-:Y:S01]  /*02c0*/  ISETP.NE.AND P0, PT, R3, 0x3, PT ;  /* 0x000000030300780c */ /* 0x000fe20003f05270 */
[----:B------:R-:W-:-:S12]  /*02d0*/  IMAD.MOV.U32 R3, RZ, RZ, R25 ;  /* 0x000000ffff037224 */ /* 0x000fd800078e0019 */
[----:B------:R-:W-:Y:S05]  /*02e0*/  @!P0 BRA `(.L_x_3) ;  /* 0x0000000000348947 */ /* 0x000fea0003800000 */
[----:B------:R-:W0:Y:S01]  /*02f0*/  S2UR UR6, SR_CgaCtaId ;  /* 0x00000000000679c3 */ /* 0x000e220000008800 */
[----:B------:R-:W-:Y:S01]  /*0300*/  VIADD R2, R2, 0x1 ;  /* 0x0000000102027836 */ /* 0x000fe20000000000 */
[----:B------:R-:W-:-:S04]  /*0310*/  UMOV UR5, 0x400 ;  /* 0x0000040000057882 */ /* 0x000fc80000000000 */
[----:B------:R-:W-:-:S05]  /*0320*/  LOP3.LUT R2, R2, 0x3, RZ, 0xc0, !PT ;  /* 0x0000000302027812 */ /* 0x000fca00078ec0ff */
[----:B------:R-:W-:Y:S02]  /*0330*/  IMAD R3, R2, R0, R25 ;  /* 0x0000000002037224 */ /* 0x000fe400078e0219 */
[----:B------:R-:W-:Y:S01]  /*0340*/  IMAD.MOV R2, RZ, RZ, -R2 ;  /* 0x000000ffff027224 */ /* 0x000fe200078e0a02 */
[----:B0-----:R-:W-:-:S06]  /*0350*/  ULEA UR5, UR6, UR5, 0x18 ;  /* 0x0000000506057291 */ /* 0x001fcc000f8ec0ff */
[----:B------:R-:W-:-:S07]  /*0360*/  LEA R7, R25, UR5, 0x2 ;  /* 0x0000000519077c11 */ /* 0x000fce000f8e10ff */
.L_x_4:
[----:B------:R-:W-:Y:S01]  /*0370*/  VIADD R2, R2, 0x1 ;  /* 0x0000000102027836 */ /* 0x000fe20000000000 */
[----:B------:R0:W-:Y:S04]  /*0380*/  STS [R7], RZ ;  /* 0x000000ff07007388 */ /* 0x0001e80000000800 */
[----:B------:R-:W-:Y:S01]  /*0390*/  ISETP.NE.AND P0, PT, R2, RZ, PT ;  /* 0x000000ff0200720c */ /* 0x000fe20003f05270 */
[----:B0-----:R-:W-:-:S12]  /*03a0*/  IMAD R7, R0, 0x4, R7 ;  /* 0x0000000400077824 */ /* 0x001fd800078e0207 */
[----:B------:R-:W-:Y:S05]  /*03b0*/  @P0 BRA `(.L_x_4) ;  /* 0xfffffffc00ec0947 */ /* 0x000fea000383ffff */
.L_x_3:
[----:B------:R-:W-:Y:S05]  /*03c0*/  BSYNC.RECONVERGENT B1 ;  /* 0x0000000000017941 */ /* 0x000fea0003800200 */
.L_x_2:
[----:B------:R-:W-:Y:S05]  /*03d0*/  @!P1 BRA `(.L_x_1) ;  /* 0x0000000000389947 */ /* 0x000fea0003800000 */
[----:B------:R-:W0:Y:S01]  /*03e0*/  S2R R7, SR_CgaCtaId ;  /* 0x0000000000077919 */ /* 0x000e220000008800 */
[----:B------:R-:W-:-:S04]  /*03f0*/  MOV R2, 0x400 ;  /* 0x0000040000027802 */ /* 0x000fc80000000f00 */
[----:B0-----:R-:W-:-:S07]  /*0400*/  LEA R8, R7, R2, 0x18 ;  /* 0x0000000207087211 */ /* 0x001fce00078ec0ff */
.L_x_5:
[----:B0-----:R-:W-:Y:S02]  /*0410*/  IMAD R7, R3, 0x4, R8 ;  /* 0x0000000403077824 */ /* 0x001fe400078e0208 */
[C---:B------:R-:W-:Y:S02]  /*0420*/  IMAD R3, R0.reuse, 0x4, R3 ;  /* 0x0000000400037824 */ /* 0x040fe400078e0203 */
[C---:B------:R-:W-:Y:S01]  /*0430*/  IMAD R9, R0.reuse, 0x4, R7 ;  /* 0x0000000400097824 */ /* 0x040fe200078e0207 */
[----:B------:R0:W-:Y:S02]  /*0440*/  STS [R7], RZ ;  /* 0x000000ff07007388 */ /* 0x0001e40000000800 */
[----:B------:R-:W-:Y:S01]  /*0450*/  ISETP.GE.AND P0, PT, R3, UR8, PT ;  /* 0x0000000803007c0c */ /* 0x000fe2000bf06270 */
[C---:B------:R-:W-:Y:S01]  /*0460*/  IMAD R11, R0.reuse, 0x4, R9 ;  /* 0x00000004000b7824 */ /* 0x040fe200078e0209 */
[----:B------:R0:W-:Y:S03]  /*0470*/  STS [R9], RZ ;  /* 0x000000ff09007388 */ /* 0x0001e60000000800 */
[----:B------:R-:W-:Y:S01]  /*0480*/  IMAD R2, R0, 0x4, R11 ;  /* 0x0000000400027824 */ /* 0x000fe200078e020b */
[----:B------:R0:W-:Y:S04]  /*0490*/  STS [R11], RZ ;  /* 0x000000ff0b007388 */ /* 0x0001e80000000800 */
[----:B------:R0:W-:Y:S03]  /*04a0*/  STS [R2], RZ ;  /* 0x000000ff02007388 */ /* 0x0001e60000000800 */
[----:B------:R-:W-:Y:S05]  /*04b0*/  @!P0 BRA `(.L_x_5) ;  /* 0xfffffffc00d48947 */ /* 0x000fea000383ffff */
.L_x_1:
[----:B------:R-:W-:Y:S05]  /*04c0*/  BSYNC.RECONVERGENT B0 ;  /* 0x0000000000007941 */ /* 0x000fea0003800200 */
.L_x_0:
[----:B------:R-:W1:Y:S01]  /*04d0*/  LDCU UR5, c[0x0][0x388] ;  /* 0x00007100ff0577ac */ /* 0x000e620008000800 */
[----:B------:R-:W2:Y:S01]  /*04e0*/  LDC R8, c[0x0][0x388] ;  /* 0x0000e200ff087b82 */ /* 0x000ea20000000800 */
[----:B------:R-:W-:Y:S01]  /*04f0*/  BSSY.RECONVERGENT B1, `(.L_x_6) ;  /* 0x0000119000017945 */ /* 0x000fe20003800200 */
[----:B------:R-:W3:Y:S06]  /*0500*/  LDCU.64 UR8, c[0x0][0x358] ;  /* 0x00006b00ff0877ac */ /* 0x000eec0008000a00 */
[----:B0-----:R-:W0:Y:S08]  /*0510*/  LDC R7, c[0x0][0x398] ;  /* 0x0000e600ff077b82 */ /* 0x001e300000000800 */
[----:B------:R-:W4:Y:S08]  /*0520*/  LDC.64 R2, c[0x0][0x380] ;  /* 0x0000e000ff027b82 */ /* 0x000f300000000a00 */
[----:B------:R-:W-:Y:S01]  /*0530*/  BAR.SYNC.DEFER_BLOCKING 0x0 ;  /* 0x0000000000007b1d */ /* 0x000fe20000010000 */
[----:B-1----:R-:W-:-:S13]  /*0540*/  ISETP.GE.U32.AND P0, PT, R5, UR5, PT ;  /* 0x0000000505007c0c */ /* 0x002fda000bf06070 */
[----:B---3--:R-:W-:Y:S05]  /*0550*/  @P0 BRA `(.L_x_7) ;  /* 0x0000001000480947 */ /* 0x008fea0003800000 */
.L_x_40:
[----:B--2---:R-:W-:Y:S01]  /*0560*/  ISETP.GE.U32.AND P0, PT, R5, R8, PT ;  /* 0x000000080500720c */ /* 0x004fe20003f06070 */
[----:B------:R-:W-:-:S12]  /*0570*/  BSSY.RECONVERGENT B0, `(.L_x_8) ;  /* 0x000010d000007945 */ /* 0x000fd80003800200 */
[----:B01----:R-:W-:Y:S05]  /*0580*/  @P0 BRA `(.L_x_9) ;  /* 0x00000010002c0947 */ /* 0x003fea0003800000 */
[----:B----4-:R-:W-:-:S05]  /*0590*/  IADD3 R10, P0, PT, R5, R2, RZ ;  /* 0x00000002050a7210 */ /* 0x010fca0007f1e0ff */
[----:B------:R-:W-:-:S05]  /*05a0*/  IMAD.X R11, RZ, RZ, R3, P0 ;  /* 0x000000ffff0b7224 */ /* 0x000fca00000e0603 */
[----:B------:R-:W0:Y:S01]  /*05b0*/  LDG.E.U8.CONSTANT R10, desc[UR8][R10.64] ;  /* 0x000000080a0a7981 */ /* 0x000e22000c1e9100 */
[----:B------:R-:W-:Y:S01]  /*05c0*/  IMAD.IADD R13, R6, 0x1, R5 ;  /* 0x00000001060d7824 */ /* 0x000fe200078e0205 */
[----:B------:R-:W-:Y:S04]  /*05d0*/  BSSY.RECONVERGENT B2, `(.L_x_10) ;  /* 0x000000b000027945 */ /* 0x000fe80003800200 */
[----:B------:R-:W-:Y:S01]  /*05e0*/  ISETP.GE.U32.AND P1, PT, R13, R8, PT ;  /* 0x000000080d00720c */ /* 0x000fe20003f26070 */
[----:B0-----:R-:W-:-:S05]  /*05f0*/  IMAD.IADD R9, R10, 0x1, -R7 ;  /* 0x000000010a097824 */ /* 0x001fca00078e0a07 */
[----:B------:R-:W-:-:S13]  /*0600*/  ISETP.GE.U32.AND P0, PT, R9, UR7, PT ;  /* 0x0000000709007c0c */ /* 0x000fda000bf06070 */
[----:B------:R-:W-:Y:S05]  /*0610*/  @P0 BRA `(.L_x_11) ;  /* 0x0000000000180947 */ /* 0x000fea0003800000 */
[----:B------:R-:W0:Y:S01]  /*0620*/  S2UR UR6, SR_CgaCtaId ;  /* 0x00000000000679c3 */ /* 0x000e220000008800 */
[----:B------:R-:W-:Y:S01]  /*0630*/  UMOV UR5, 0x400 ;  /* 0x0000040000057882 */ /* 0x000fe20000000000 */
[----:B------:R-:W-:Y:S01]  /*0640*/  IMAD R9, R9, 0x20, R4 ;  /* 0x0000002009097824 */ /* 0x000fe200078e0204 */
[----:B0-----:R-:W-:-:S06]  /*0650*/  ULEA UR5, UR6, UR5, 0x18 ;  /* 0x0000000506057291 */ /* 0x001fcc000f8ec0ff */
[----:B------:R-:W-:-:S05]  /*0660*/  LEA R9, R9, UR5, 0x2 ;  /* 0x0000000509097c11 */ /* 0x000fca000f8e10ff */
[----:B------:R0:W-:Y:S02]  /*0670*/  ATOMS.POPC.INC.32 RZ, [R9+URZ] ;  /* 0x0000000009ff7f8c */ /* 0x0001e4000d8000ff */
.L_x_11:
[----:B------:R-:W-:Y:S05]  /*0680*/  BSYNC.RECONVERGENT B2 ;  /* 0x0000000000027941 */ /* 0x000fea0003800200 */
.L_x_10:
[----:B------:R-:W-:Y:S05]  /*0690*/  @P1 BRA `(.L_x_9) ;  /* 0x0000000c00e81947 */ /* 0x000fea0003800000 */
[----:B------:R-:W-:-:S05]  /*06a0*/  IADD3 R10, P0, PT, R13, R2, RZ ;  /* 0x000000020d0a7210 */ /* 0x000fca0007f1e0ff */
        /* <DEDUP_REMOVED lines=14> */
.L_x_13:
[----:B------:R-:W-:Y:S05]  /*0790*/  BSYNC.RECONVERGENT B2 ;  /* 0x0000000000027941 */ /* 0x000fea0003800200 */
.L_x_12:
        /* <DEDUP_REMOVED lines=16> */
.L_x_15:
[----:B------:R-:W-:Y:S05]  /*08a0*/  BSYNC.RECONVERGENT B2 ;  /* 0x0000000000027941 */ /* 0x000fea0003800200 */
.L_x_14:
        /* <DEDUP_REMOVED lines=16> */
.L_x_17:
[----:B------:R-:W-:Y:S05]  /*09b0*/  BSYNC.RECONVERGENT B2 ;  /* 0x0000000000027941 */ /* 0x000fea0003800200 */
.L_x_16:
        /* <DEDUP_REMOVED lines=16> */
.L_x_19:
[----:B------:R-:W-:Y:S05]  /*0ac0*/  BSYNC.RECONVERGENT B2 ;  /* 0x0000000000027941 */ /* 0x000fea0003800200 */
.L_x_18:
        /* <DEDUP_REMOVED lines=16> */
.L_x_21:
[----:B------:R-:W-:Y:S05]  /*0bd0*/  BSYNC.RECONVERGENT B2 ;  /* 0x0000000000027941 */ /* 0x000fea0003800200 */
.L_x_20:
        /* <DEDUP_REMOVED lines=16> */
.L_x_23:
[----:B------:R-:W-:Y:S05]  /*0ce0*/  BSYNC.RECONVERGENT B2 ;  /* 0x0000000000027941 */ /* 0x000fea0003800200 */
.L_x_22:
        /* <DEDUP_REMOVED lines=16> */
.L_x_25:
[----:B------:R-:W-:Y:S05]  /*0df0*/  BSYNC.RECONVERGENT B2 ;  /* 0x0000000000027941 */ /* 0x000fea0003800200 */
.L_x_24:
        /* <DEDUP_REMOVED lines=16> */
.L_x_27:
[----:B------:R-:W-:Y:S05]  /*0f00*/  BSYNC.RECONVERGENT B2 ;  /* 0x0000000000027941 */ /* 0x000fea0003800200 */
.L_x_26:
        /* <DEDUP_REMOVED lines=16> */
.L_x_29:
[----:B------:R-:W-:Y:S05]  /*1010*/  BSYNC.RECONVERGENT B2 ;  /* 0x0000000000027941 */ /* 0x000fea0003800200 */
.L_x_28:
        /* <DEDUP_REMOVED lines=16> */
.L_x_31:
[----:B------:R-:W-:Y:S05]  /*1120*/  BSYNC.RECONVERGENT B2 ;  /* 0x0000000000027941 */ /* 0x000fea0003800200 */
.L_x_30:
        /* <DEDUP_REMOVED lines=16> */
.L_x_33:
[----:B------:R-:W-:Y:S05]  /*1230*/  BSYNC.RECONVERGENT B2 ;  /* 0x0000000000027941 */ /* 0x000fea0003800200 */
.L_x_32:
        /* <DEDUP_REMOVED lines=16> */
.L_x_35:
[----:B------:R-:W-:Y:S05]  /*1340*/  BSYNC.RECONVERGENT B2 ;  /* 0x0000000000027941 */ /* 0x000fea0003800200 */
.L_x_34:
        /* <DEDUP_REMOVED lines=16> */
.L_x_37:
[----:B------:R-:W-:Y:S05]  /*1450*/  BSYNC.RECONVERGENT B2 ;  /* 0x0000000000027941 */ /* 0x000fea0003800200 */
.L_x_36:
        /* <DEDUP_REMOVED lines=16> */
.L_x_39:
[----:B------:R-:W-:Y:S05]  /*1560*/  BSYNC.RECONVERGENT B2 ;  /* 0x0000000000027941 */ /* 0x000fea0003800200 */
.L_x_38:
[----:B------:R-:W-:Y:S05]  /*1570*/  @P1 BRA `(.L_x_9) ;  /* 0x0000000000301947 */ /* 0x000fea0003800000 */
[----:B------:R-:W-:-:S05]  /*1580*/  IADD3 R10, P0, PT, R13, R2, RZ ;  /* 0x000000020d0a7210 */ /* 0x000fca0007f1e0ff */
[----:B------:R-:W-:-:S05]  /*1590*/  IMAD.X R11, RZ, RZ, R3, P0 ;  /* 0x000000ffff0b7224 */ /* 0x000fca00000e0603 */
[----:B------:R-:W0:Y:S02]  /*15a0*/  LDG.E.U8.CONSTANT R10, desc[UR8][R10.64] ;  /* 0x000000080a0a7981 */ /* 0x000e24000c1e9100 */
        /* <DEDUP_REMOVED lines=9> */
.L_x_9:
[----:B------:R-:W-:Y:S05]  /*1640*/  BSYNC.RECONVERGENT B0 ;  /* 0x0000000000007941 */ /* 0x000fea0003800200 */
.L_x_8:
[----:B------:R-:W-:-:S05]  /*1650*/  IMAD R5, R6, 0x10, R5 ;  /* 0x0000001006057824 */ /* 0x000fca00078e0205 */
[----:B------:R-:W-:-:S13]  /*1660*/  ISETP.GE.U32.AND P0, PT, R5, R8, PT ;  /* 0x000000080500720c */ /* 0x000fda0003f06070 */
[----:B------:R-:W-:Y:S05]  /*1670*/  @!P0 BRA `(.L_x_40) ;  /* 0xffffffec00b88947 */ /* 0x000fea000383ffff */
.L_x_7:
[----:B------:R-:W-:Y:S05]  /*1680*/  BSYNC.RECONVERGENT B1 ;  /* 0x0000000000017941 */ /* 0x000fea0003800200 */
.L_x_6:
[----:B------:R-:W-:Y:S01]  /*1690*/  BAR.SYNC.DEFER_BLOCKING 0x0 ;  /* 0x0000000000007b1d */ /* 0x000fe20000010000 */
[----:B------:R-:W-:-:S13]  /*16a0*/  ISETP.GT.AND P0, PT, R25, UR4, PT ;  /* 0x0000000419007c0c */ /* 0x000fda000bf04270 */
[----:B------:R-:W-:Y:S05]  /*16b0*/  @P0 EXIT ;  /* 0x000000000000094d */ /* 0x000fea0003800000 */
[----:B------:R-:W3:Y:S01]  /*16c0*/  S2UR UR6, SR_CgaCtaId ;  /* 0x00000000000679c3 */ /* 0x000ee20000008800 */
[----:B------:R-:W-:-:S07]  /*16d0*/  UMOV UR5, 0x400 ;  /* 0x0000040000057882 */ /* 0x000fce0000000000 */
[----:B------:R-:W5:Y:S01]  /*16e0*/  LDC.64 R26, c[0x0][0x390] ;  /* 0x0000e400ff1a7b82 */ /* 0x000f620000000a00 */
[----:B---3--:R-:W-:-:S06]  /*16f0*/  ULEA UR5, UR6, UR5, 0x18 ;  /* 0x0000000506057291 */ /* 0x008fcc000f8ec0ff */
[C---:B----4-:R-:W-:Y:S01]  /*1700*/  LEA R3, R25.reuse, UR5, 0x7 ;  /* 0x0000000519037c11 */ /* 0x050fe2000f8e38ff */
[----:B-----5:R-:W-:-:S04]  /*1710*/  IMAD.WIDE.U32 R26, R25, 0x4, R26 ;  /* 0x00000004191a7825 */ /* 0x020fc800078e001a */
[----:B------:R-:W-:-:S07]  /*1720*/  VIADD R3, R3, 0x40 ;  /* 0x0000004003037836 */ /* 0x000fce0000000000 */
.L_x_41:
[----:B------:R-:W3:Y:S04]  /*1730*/  LDS.128 R12, [R3+-0x40] ;  /* 0xffffc000030c7984 */ /* 0x000ee80000000c00 */
[----:B------:R-:W4:Y:S04]  /*1740*/  LDS.128 R20, [R3+-0x30] ;  /* 0xffffd00003147984 */ /* 0x000f280000000c00 */
[----:B0-----:R-:W0:Y:S04]  /*1750*/  LDS.128 R4, [R3+-0x20] ;  /* 0xffffe00003047984 */ /* 0x001e280000000c00 */
[----:B------:R-:W5:Y:S04]  /*1760*/  LDS.128 R16, [R3+-0x10] ;  /* 0xfffff00003107984 */ /* 0x000f680000000c00 */
[----:B-12---:R-:W1:Y:S01]  /*1770*/  LDS.128 R8, [R3] ;  /* 0x0000000003087984 */ /* 0x006e620000000c00 */
[----:B---3--:R-:W-:-:S04]  /*1780*/  IADD3 R12, PT, PT, R14, R13, R12 ;  /* 0x0000000d0e0c7210 */ /* 0x008fc80007ffe00c */
[----:B----4-:R-:W-:Y:S02]  /*1790*/  IADD3 R20, PT, PT, R20, R15, R12 ;  /* 0x0000000f14147210 */ /* 0x010fe40007ffe00c */
[----:B------:R-:W2:Y:S02]  /*17a0*/  LDS.128 R12, [R3+0x10] ;  /* 0x00001000030c7984 */ /* 0x000ea40000000c00 */
[----:B------:R-:W-:-:S04]  /*17b0*/  IADD3 R20, PT, PT, R22, R21, R20 ;  /* 0x0000001516147210 */ /* 0x000fc80007ffe014 */
[----:B0-----:R-:W-:Y:S02]  /*17c0*/  IADD3 R4, PT, PT, R4, R23, R20 ;  /* 0x0000001704047210 */ /* 0x001fe40007ffe014 */
[----:B------:R-:W0:Y:S02]  /*17d0*/  LDS.128 R20, [R3+0x20] ;  /* 0x0000200003147984 */ /* 0x000e240000000c00 */
[----:B------:R-:W-:-:S04]  /*17e0*/  IADD3 R4, PT, PT, R6, R5, R4 ;  /* 0x0000000506047210 */ /* 0x000fc80007ffe004 */
[----:B-----5:R-:W-:Y:S02]  /*17f0*/  IADD3 R16, PT, PT, R16, R7, R4 ;  /* 0x0000000710107210 */ /* 0x020fe40007ffe004 */
[----:B------:R-:W3:Y:S02]  /*1800*/  LDS.128 R4, [R3+0x30] ;  /* 0x0000300003047984 */ /* 0x000ee40000000c00 */
[----:B------:R-:W-:-:S04]  /*1810*/  IADD3 R16, PT, PT, R18, R17, R16 ;  /* 0x0000001112107210 */ /* 0x000fc80007ffe010 */
[----:B-1----:R-:W-:-:S04]  /*1820*/  IADD3 R8, PT, PT, R8, R19, R16 ;  /* 0x0000001308087210 */ /* 0x002fc80007ffe010 */
[----:B------:R-:W-:Y:S01]  /*1830*/  IADD3 R8, PT, PT, R10, R9, R8 ;  /* 0x000000090a087210 */ /* 0x000fe20007ffe008 */
[----:B------:R-:W-:-:S03]  /*1840*/  IMAD.IADD R25, R0, 0x1, R25 ;  /* 0x0000000100197824 */ /* 0x000fc600078e0219 */
[----:B--2---:R-:W-:-:S04]  /*1850*/  IADD3 R8, PT, PT, R12, R11, R8 ;  /* 0x0000000b0c087210 */ /* 0x004fc80007ffe008 */
[----:B------:R-:W-:-:S04]  /*1860*/  IADD3 R8, PT, PT, R14, R13, R8 ;  /* 0x0000000d0e087210 */ /* 0x000fc80007ffe008 */
[----:B0-----:R-:W-:-:S04]  /*1870*/  IADD3 R8, PT, PT, R20, R15, R8 ;  /* 0x0000000f14087210 */ /* 0x001fc80007ffe008 */
[----:B------:R-:W-:Y:S02]  /*1880*/  IADD3 R8, PT, PT, R22, R21, R8 ;  /* 0x0000001516087210 */ /* 0x000fe40007ffe008 */
[----:B------:R-:W-:Y:S02]  /*1890*/  ISETP.GT.AND P0, PT, R25, UR4, PT ;  /* 0x0000000419007c0c */ /* 0x000fe4000bf04270 */
[----:B---3--:R-:W-:-:S04]  /*18a0*/  IADD3 R4, PT, PT, R4, R23, R8 ;  /* 0x0000001704047210 */ /* 0x008fc80007ffe008 */
[----:B------:R-:W-:-:S05]  /*18b0*/  IADD3 R4, PT, PT, R6, R5, R4 ;  /* 0x0000000506047210 */ /* 0x000fca0007ffe004 */
[----:B------:R-:W-:Y:S02]  /*18c0*/  IMAD.IADD R7, R7, 0x1, R4 ;  /* 0x0000000107077824 */ /* 0x000fe400078e0204 */
[----:B------:R-:W-:-:S03]  /*18d0*/  IMAD R3, R0, 0x80, R3 ;  /* 0x0000008000037824 */ /* 0x000fc600078e0203 */
[----:B------:R0:W-:Y:S02]  /*18e0*/  REDG.E.ADD.STRONG.GPU desc[UR8][R26.64], R7 ;  /* 0x000000071a00798e */ /* 0x0001e4000c12e108 */
[----:B0-----:R-:W-:Y:S01]  /*18f0*/  IMAD.WIDE.U32 R26, R0, 0x4, R26 ;  /* 0x00000004001a7825 */ /* 0x001fe200078e001a */
[----:B------:R-:W-:Y:S06]  /*1900*/  @!P0 BRA `(.L_x_41) ;  /* 0xfffffffc00888947 */ /* 0x000fec000383ffff */
[----:B------:R-:W-:Y:S05]  /*1910*/  EXIT ;  /* 0x000000000000794d */ /* 0x000fea0003800000 */
.L_x_42:
[----:B------:R-:W-:-:S00]  /*1920*/  BRA `(.L_x_42) ;  /* 0xfffffffc00fc7947 */ /* 0x000fc0000383ffff */
[----:B------:R-:W-:-:S00]  /*1930*/  NOP ;  /* 0x0000000000007918 */ /* 0x000fc00000000000 */
        /* <DEDUP_REMOVED lines=12> */
.L_x_43:


//--------------------- .nv.shared._Z28histogramKernel_range32banksPKcjPjii --------------------------
	.section	.nv.shared._Z28histogramKernel_range32banksPKcjPjii,"aw",@nobits
	.sectionflags	@""
	.align	16
	.zero		1024


//--------------------- .nv.shared.reserved.0     --------------------------
	.section	.nv.shared.reserved.0,"aw",@nobits
	.weak		__nv_reservedSMEM_offset_0_alias
	.size		__nv_reservedSMEM_offset_0_alias, 0, 64
	.other		__nv_reservedSMEM_offset_0_alias,@"STO_CUDA_RESERVED_SHARED STV_DEFAULT"
__nv_reservedSMEM_offset_0_alias:
	.zero		0
	.zero		64


//--------------------- .nv.constant0._Z28histogramKernel_range32banksPKcjPjii --------------------------
	.section	.nv.constant0._Z28histogramKernel_range32banksPKcjPjii,"a",@progbits
	.sectionflags	@""
	.align	4
.nv.constant0._Z28histogramKernel_range32banksPKcjPjii:
	.zero		928


//--------------------- SYMBOLS --------------------------

	.type		.nv.reservedSmem.offset0,@object
	.size		.nv.reservedSmem.offset0,0x4
	.type		.nv.reservedSmem.cap,@object
	.size		.nv.reservedSmem.cap,0x4
